//
// Generated by NVIDIA NVVM Compiler
//
// Compiler Build ID: CL-36424714
// Cuda compilation tools, release 13.0, V13.0.88
// Based on NVVM 20.0.0
//

.version 9.0
.target sm_100
.address_size 64

	// .globl	_Z13render_kernelP8EncodingP5Colorb

.visible .entry _Z13render_kernelP8EncodingP5Colorb(
	.param .u64 .ptr .align 1 _Z13render_kernelP8EncodingP5Colorb_param_0,
	.param .u64 .ptr .align 1 _Z13render_kernelP8EncodingP5Colorb_param_1,
	.param .u8 _Z13render_kernelP8EncodingP5Colorb_param_2
)
{
	.reg .pred 	%p<4>;
	.reg .b16 	%rs<17>;
	.reg .b32 	%r<40>;
	.reg .b64 	%rd<11>;

	ld.param.u64 	%rd4, [_Z13render_kernelP8EncodingP5Colorb_param_0];
	ld.param.u64 	%rd3, [_Z13render_kernelP8EncodingP5Colorb_param_1];
	cvta.to.global.u64 	%rd1, %rd4;
	mov.u32 	%r4, %ntid.x;
	mov.u32 	%r5, %ctaid.x;
	mov.u32 	%r6, %tid.x;
	mad.lo.s32 	%r1, %r4, %r5, %r6;
	ld.global.u32 	%r7, [%rd1+12];
	ld.global.u32 	%r8, [%rd1+16];
	mul.lo.s32 	%r9, %r8, %r7;
	setp.ge.u32 	%p1, %r1, %r9;
	@%p1 bra 	$L__BB0_4;
	ld.global.u32 	%r10, [%rd1+8];
	setp.eq.s32 	%p2, %r10, 0;
	@%p2 bra 	$L__BB0_4;
	cvta.to.global.u64 	%rd5, %rd3;
	mul.wide.s32 	%rd6, %r1, 3;
	add.s64 	%rd2, %rd5, %rd6;
	ld.global.u8 	%rs16, [%rd2];
	ld.global.u8 	%rs15, [%rd2+1];
	ld.global.u8 	%rs14, [%rd2+2];
	mov.b32 	%r39, 0;
$L__BB0_3:
	ld.global.u64 	%rd7, [%rd1];
	cvta.to.global.u64 	%rd8, %rd7;
	mul.wide.u32 	%rd9, %r39, 16;
	add.s64 	%rd10, %rd8, %rd9;
	ld.global.u32 	%r12, [%rd10+12];
	cvt.u32.u16 	%r13, %rs16;
	cvt.s32.s8 	%r14, %r13;
	bfe.s32 	%r15, %r12, 0, 8;
	cvt.s8.s32 	%rs10, %r15;
	bfe.s32 	%r16, %r12, 24, 8;
	cvt.s8.s32 	%rs11, %r16;
	mul.wide.s16 	%r17, %rs11, %rs10;
	mul.hi.u32 	%r18, %r17, -2139062143;
	shr.u32 	%r19, %r18, 7;
	add.s32 	%r20, %r19, %r14;
	min.u32 	%r21, %r20, 255;
	cvt.u16.u32 	%rs16, %r21;
	cvt.u32.u16 	%r22, %rs15;
	cvt.s32.s8 	%r23, %r22;
	bfe.s32 	%r24, %r12, 8, 8;
	cvt.s8.s32 	%rs12, %r24;
	mul.wide.s16 	%r25, %rs11, %rs12;
	mul.hi.u32 	%r26, %r25, -2139062143;
	shr.u32 	%r27, %r26, 7;
	add.s32 	%r28, %r27, %r23;
	min.u32 	%r29, %r28, 255;
	cvt.u16.u32 	%rs15, %r29;
	cvt.u32.u16 	%r30, %rs14;
	cvt.s32.s8 	%r31, %r30;
	bfe.s32 	%r32, %r12, 16, 8;
	cvt.s8.s32 	%rs13, %r32;
	mul.wide.s16 	%r33, %rs11, %rs13;
	mul.hi.u32 	%r34, %r33, -2139062143;
	shr.u32 	%r35, %r34, 7;
	add.s32 	%r36, %r35, %r31;
	min.u32 	%r37, %r36, 255;
	cvt.u16.u32 	%rs14, %r37;
	st.global.u8 	[%rd2], %rs16;
	st.global.u8 	[%rd2+1], %rs15;
	st.global.u8 	[%rd2+2], %rs14;
	add.s32 	%r39, %r39, 1;
	ld.global.u32 	%r38, [%rd1+8];
	setp.lt.u32 	%p3, %r39, %r38;
	@%p3 bra 	$L__BB0_3;
$L__BB0_4:
	ret;

}


// ===== COMPILED SASS (sm_100) =====

	.target	sm_100

	.elftype	@"ET_EXEC"


//--------------------- .note.nv.tkinfo           --------------------------
	.section	.note.nv.tkinfo,"",@"SHT_NOTE"
	.sectionflags	@"SHF_NOTE_NV_TKINFO"
	.tkinfo
        /*0018*/ 	.word	0x00000002
        /*0030*/ 	.string	""
        /*0030*/ 	.string	"ptxas"
        /*0030*/ 	.string	"Cuda compilation tools, release 13.0, V13.0.88"
        /*0030*/ 	.string	"Build cuda_13.0.r13.0/compiler.36424714_0"
        /*0030*/ 	.string	"-arch sm_100 -m 64 "



//--------------------- .note.nv.cuinfo           --------------------------
	.section	.note.nv.cuinfo,"",@"SHT_NOTE"
	.sectionflags	@"SHF_NOTE_NV_CUINFO"
        /*0018*/ 	.short	0x0002
        /*001a*/ 	.short	0x0064
        /*001c*/ 	.short	0x0082
	.zero		2


//--------------------- .nv.info                  --------------------------
	.section	.nv.info,"",@"SHT_CUDA_INFO"
	.align	4


	//----- nvinfo : EIATTR_REGCOUNT
	.align		4
        /*0000*/ 	.byte	0x04, 0x2f
        /*0002*/ 	.short	(.L_1 - .L_0)
	.align		4
.L_0:
        /*0004*/ 	.word	index@(_Z13render_kernelP8EncodingP5Colorb)
        /*0008*/ 	.word	0x00000012


	//----- nvinfo : EIATTR_FRAME_SIZE
	.align		4
.L_1:
        /*000c*/ 	.byte	0x04, 0x11
        /*000e*/ 	.short	(.L_3 - .L_2)
	.align		4
.L_2:
        /*0010*/ 	.word	index@(_Z13render_kernelP8EncodingP5Colorb)
        /*0014*/ 	.word	0x00000000


	//----- nvinfo : EIATTR_MIN_STACK_SIZE
	.align		4
.L_3:
        /*0018*/ 	.byte	0x04, 0x12
        /*001a*/ 	.short	(.L_5 - .L_4)
	.align		4
.L_4:
        /*001c*/ 	.word	index@(_Z13render_kernelP8EncodingP5Colorb)
        /*0020*/ 	.word	0x00000000
.L_5:


//--------------------- .nv.compat                --------------------------
	.section	.nv.compat,"",@"SHT_CUDA_COMPAT_INFO"
	.align	4
        /*0000*/ 	.byte	0x02, 0x09, 0x00, 0x00, 0x02, 0x02, 0x01, 0x00, 0x02, 0x05, 0x05, 0x00, 0x03, 0x07, 0x01, 0x01
        /*0010*/ 	.byte	0x02, 0x03, 0x00, 0x00, 0x02, 0x06, 0x01, 0x00, 0x04, 0x0b, 0x08, 0x00, 0x09, 0x00, 0x00, 0x00
        /*0020*/ 	.byte	0x00, 0x00, 0x00, 0x00


//--------------------- .nv.info._Z13render_kernelP8EncodingP5Colorb --------------------------
	.section	.nv.info._Z13render_kernelP8EncodingP5Colorb,"",@"SHT_CUDA_INFO"
	.sectionflags	@""
	.align	4


	//----- nvinfo : EIATTR_CUDA_API_VERSION
	.align		4
        /*0000*/ 	.byte	0x04, 0x37
        /*0002*/ 	.short	(.L_7 - .L_6)
.L_6:
        /*0004*/ 	.word	0x00000082


	//----- nvinfo : EIATTR_KPARAM_INFO
	.align		4
.L_7:
        /*0008*/ 	.byte	0x04, 0x17
        /*000a*/ 	.short	(.L_9 - .L_8)
.L_8:
        /*000c*/ 	.word	0x00000000
        /*0010*/ 	.short	0x0002
        /*0012*/ 	.short	0x0010
        /*0014*/ 	.byte	0x00, 0xf0, 0x05, 0x00


	//----- nvinfo : EIATTR_KPARAM_INFO
	.align		4
.L_9:
        /*0018*/ 	.byte	0x04, 0x17
        /*001a*/ 	.short	(.L_11 - .L_10)
.L_10:
        /*001c*/ 	.word	0x00000000
        /*0020*/ 	.short	0x0001
        /*0022*/ 	.short	0x0008
        /*0024*/ 	.byte	0x00, 0xf5, 0x21, 0x00


	//----- nvinfo : EIATTR_KPARAM_INFO
	.align		4
.L_11:
        /*0028*/ 	.byte	0x04, 0x17
        /*002a*/ 	.short	(.L_13 - .L_12)
.L_12:
        /*002c*/ 	.word	0x00000000
        /*0030*/ 	.short	0x0000
        /*0032*/ 	.short	0x0000
        /*0034*/ 	.byte	0x00, 0xf5, 0x21, 0x00


	//----- nvinfo : EIATTR_SPARSE_MMA_MASK
	.align		4
.L_13:
        /*0038*/ 	.byte	0x03, 0x50
        /*003a*/ 	.short	0x0000


	//----- nvinfo : EIATTR_MAXREG_COUNT
	.align		4
        /*003c*/ 	.byte	0x03, 0x1b
        /*003e*/ 	.short	0x00ff


	//----- nvinfo : EIATTR_MERCURY_ISA_VERSION
	.align		4
        /*0040*/ 	.byte	0x03, 0x5f
        /*0042*/ 	.short	0x0101


	//----- nvinfo : EIATTR_VRC_CTA_INIT_COUNT
	.align		4
        /*0044*/ 	.byte	0x02, 0x4a
	.zero		1
	.zero		1


	//----- nvinfo : EIATTR_EXIT_INSTR_OFFSETS
	.align		4
        /*0048*/ 	.byte	0x04, 0x1c
        /*004a*/ 	.short	(.L_15 - .L_14)


	//   ....[0]....
.L_14:
        /*004c*/ 	.word	0x000000b0


	//   ....[1]....
        /*0050*/ 	.word	0x000000e0


	//   ....[2]....
        /*0054*/ 	.word	0x000003b0


	//----- nvinfo : EIATTR_CBANK_PARAM_SIZE
	.align		4
.L_15:
        /*0058*/ 	.byte	0x03, 0x19
        /*005a*/ 	.short	0x0011


	//----- nvinfo : EIATTR_PARAM_CBANK
	.align		4
        /*005c*/ 	.byte	0x04, 0x0a
        /*005e*/ 	.short	(.L_17 - .L_16)
	.align		4
.L_16:
        /*0060*/ 	.word	index@(.nv.constant0._Z13render_kernelP8EncodingP5Colorb)
        /*0064*/ 	.short	0x0380
        /*0066*/ 	.short	0x0011


	//----- nvinfo : EIATTR_SW_WAR
	.align		4
.L_17:
        /*0068*/ 	.byte	0x04, 0x36
        /*006a*/ 	.short	(.L_19 - .L_18)
.L_18:
        /*006c*/ 	.word	0x00000008
.L_19:


//--------------------- .nv.callgraph             --------------------------
	.section	.nv.callgraph,"",@"SHT_CUDA_CALLGRAPH"
	.align	4
	.sectionentsize	8
	.align		4
        /*0000*/ 	.word	0x00000000
	.align		4
        /*0004*/ 	.word	0xffffffff
	.align		4
        /*0008*/ 	.word	0x00000000
	.align		4
        /*000c*/ 	.word	0xfffffffe
	.align		4
        /*0010*/ 	.word	0x00000000
	.align		4
        /*0014*/ 	.word	0xfffffffd
	.align		4
        /*0018*/ 	.word	0x00000000
	.align		4
        /*001c*/ 	.word	0xfffffffc


//--------------------- .text._Z13render_kernelP8EncodingP5Colorb --------------------------
	.section	.text._Z13render_kernelP8EncodingP5Colorb,"ax",@progbits
	.align	128
        .global         _Z13render_kernelP8EncodingP5Colorb
        .type           _Z13render_kernelP8EncodingP5Colorb,@function
        .size           _Z13render_kernelP8EncodingP5Colorb,(.L_x_2 - _Z13render_kernelP8EncodingP5Colorb)
        .other          _Z13render_kernelP8EncodingP5Colorb,@"STO_CUDA_ENTRY STV_DEFAULT"
_Z13render_kernelP8EncodingP5Colorb:
.text._Z13render_kernelP8EncodingP5Colorb:
[----:B------:R-:W-:Y:S08]  /*0000*/  LDC R1, c[0x0][0x37c] ;  /* 0x0000df00ff017b82 */ /* 0x000ff00000000800 */
[----:B------:R-:W0:Y:S01]  /*0010*/  LDC.64 R2, c[0x0][0x380] ;  /* 0x0000e000ff027b82 */ /* 0x000e220000000a00 */
[----:B------:R-:W0:Y:S02]  /*0020*/  LDCU.64 UR4, c[0x0][0x358] ;  /* 0x00006b00ff0477ac */ /* 0x000e240008000a00 */
[----:B0-----:R-:W2:Y:S04]  /*0030*/  LDG.E R0, desc[UR4][R2.64+0xc] ;  /* 0x00000c0402007981 */ /* 0x001ea8000c1e1900 */
[----:B------:R-:W2:Y:S01]  /*0040*/  LDG.E R5, desc[UR4][R2.64+0x10] ;  /* 0x0000100402057981 */ /* 0x000ea2000c1e1900 */
[----:B------:R-:W0:Y:S01]  /*0050*/  LDCU UR6, c[0x0][0x360] ;  /* 0x00006c00ff0677ac */ /* 0x000e220008000800 */
[----:B------:R-:W0:Y:S01]  /*0060*/  S2R R7, SR_CTAID.X ;  /* 0x0000000000077919 */ /* 0x000e220000002500 */
[----:B------:R-:W0:Y:S02]  /*0070*/  S2R R4, SR_TID.X ;  /* 0x0000000000047919 */ /* 0x000e240000002100 */
[----:B0-----:R-:W-:-:S02]  /*0080*/  IMAD R7, R7, UR6, R4 ;  /* 0x0000000607077c24 */ /* 0x001fc4000f8e0204 */
[----:B--2---:R-:W-:-:S05]  /*0090*/  IMAD R0, R0, R5, RZ ;  /* 0x0000000500007224 */ /* 0x004fca00078e02ff */
[----:B------:R-:W-:-:S13]  /*00a0*/  ISETP.GE.U32.AND P0, PT, R7, R0, PT ;  /* 0x000000000700720c */ /* 0x000fda0003f06070 */
[----:B------:R-:W-:Y:S05]  /*00b0*/  @P0 EXIT ;  /* 0x000000000000094d */ /* 0x000fea0003800000 */
[----:B------:R-:W2:Y:S02]  /*00c0*/  LDG.E R0, desc[UR4][R2.64+0x8] ;  /* 0x0000080402007981 */ /* 0x000ea4000c1e1900 */
[----:B--2---:R-:W-:-:S13]  /*00d0*/  ISETP.NE.AND P0, PT, R0, RZ, PT ;  /* 0x000000ff0000720c */ /* 0x004fda0003f05270 */
[----:B------:R-:W-:Y:S05]  /*00e0*/  @!P0 EXIT ;  /* 0x000000000000894d */ /* 0x000fea0003800000 */
[----:B------:R-:W0:Y:S02]  /*00f0*/  LDC.64 R4, c[0x0][0x388] ;  /* 0x0000e200ff047b82 */ /* 0x000e240000000a00 */
[----:B0-----:R-:W-:-:S05]  /*0100*/  IMAD.WIDE R4, R7, 0x3, R4 ;  /* 0x0000000307047825 */ /* 0x001fca00078e0204 */
[----:B------:R0:W5:Y:S04]  /*0110*/  LDG.E.U8 R8, desc[UR4][R4.64] ;  /* 0x0000000404087981 */ /* 0x000168000c1e1100 */
[----:B------:R0:W5:Y:S04]  /*0120*/  LDG.E.U8 R9, desc[UR4][R4.64+0x1] ;  /* 0x0000010404097981 */ /* 0x000168000c1e1100 */
[----:B------:R0:W5:Y:S01]  /*0130*/  LDG.E.U8 R10, desc[UR4][R4.64+0x2] ;  /* 0x00000204040a7981 */ /* 0x000162000c1e1100 */
[----:B------:R-:W-:-:S07]  /*0140*/  IMAD.MOV.U32 R0, RZ, RZ, RZ ;  /* 0x000000ffff007224 */ /* 0x000fce00078e00ff */
.L_x_0:
[----:B------:R-:W2:Y:S02]  /*0150*/  LDG.E.64 R6, desc[UR4][R2.64] ;  /* 0x0000000402067981 */ /* 0x000ea4000c1e1b00 */
[----:B--2---:R-:W-:-:S06]  /*0160*/  IMAD.WIDE.U32 R6, R0, 0x10, R6 ;  /* 0x0000001000067825 */ /* 0x004fcc00078e0006 */
[----:B------:R1:W2:Y:S01]  /*0170*/  LDG.E R6, desc[UR4][R6.64+0xc] ;  /* 0x00000c0406067981 */ /* 0x0002a2000c1e1900 */
[----:B-----5:R-:W-:Y:S02]  /*0180*/  LOP3.LUT R12, R10, 0xffff, RZ, 0xc0, !PT ;  /* 0x0000ffff0a0c7812 */ /* 0x020fe400078ec0ff */
[----:B------:R-:W-:Y:S02]  /*0190*/  LOP3.LUT R11, R9, 0xffff, RZ, 0xc0, !PT ;  /* 0x0000ffff090b7812 */ /* 0x000fe400078ec0ff */
[----:B------:R-:W-:Y:S02]  /*01a0*/  LOP3.LUT R8, R8, 0xffff, RZ, 0xc0, !PT ;  /* 0x0000ffff08087812 */ /* 0x000fe400078ec0ff */
[----:B-1----:R-:W-:Y:S02]  /*01b0*/  PRMT R7, R11, 0x8880, RZ ;  /* 0x000088800b077816 */ /* 0x002fe400000000ff */
[--C-:B--2---:R-:W-:Y:S02]  /*01c0*/  SHF.R.S32.HI R10, RZ, 0x18, R6.reuse ;  /* 0x00000018ff0a7819 */ /* 0x104fe40000011406 */
[----:B------:R-:W-:-:S02]  /*01d0*/  SHF.R.S32.HI R13, RZ, 0x8, R6 ;  /* 0x00000008ff0d7819 */ /* 0x000fc40000011406 */
[----:B------:R-:W-:Y:S02]  /*01e0*/  SHF.R.S32.HI R15, RZ, 0x10, R6 ;  /* 0x00000010ff0f7819 */ /* 0x000fe40000011406 */
[----:B------:R-:W-:Y:S02]  /*01f0*/  SGXT R9, R6, 0x8 ;  /* 0x000000080609781a */ /* 0x000fe40000000200 */
[----:B------:R-:W-:Y:S02]  /*0200*/  SGXT R10, R10, 0x8 ;  /* 0x000000080a0a781a */ /* 0x000fe40000000200 */
[----:B------:R-:W-:Y:S02]  /*0210*/  SGXT R13, R13, 0x8 ;  /* 0x000000080d0d781a */ /* 0x000fe40000000200 */
[----:B------:R-:W-:Y:S01]  /*0220*/  SGXT R15, R15, 0x8 ;  /* 0x000000080f0f781a */ /* 0x000fe20000000200 */
[----:B------:R-:W-:Y:S01]  /*0230*/  IMAD R9, R9, R10, RZ ;  /* 0x0000000a09097224 */ /* 0x000fe200078e02ff */
[----:B------:R-:W-:Y:S01]  /*0240*/  PRMT R6, R8, 0x8880, RZ ;  /* 0x0000888008067816 */ /* 0x000fe200000000ff */
[----:B------:R-:W-:-:S02]  /*0250*/  IMAD R13, R10, R13, RZ ;  /* 0x0000000d0a0d7224 */ /* 0x000fc400078e02ff */
[----:B------:R-:W-:Y:S01]  /*0260*/  IMAD R15, R10, R15, RZ ;  /* 0x0000000f0a0f7224 */ /* 0x000fe200078e02ff */
[----:B------:R-:W-:Y:S01]  /*0270*/  PRMT R10, R12, 0x8880, RZ ;  /* 0x000088800c0a7816 */ /* 0x000fe200000000ff */
[----:B------:R-:W-:-:S04]  /*0280*/  IMAD.HI.U32 R9, R9, -0x7f7f7f7f, RZ ;  /* 0x8080808109097827 */ /* 0x000fc800078e00ff */
[----:B------:R-:W-:Y:S01]  /*0290*/  IMAD.HI.U32 R8, R13, -0x7f7f7f7f, RZ ;  /* 0x808080810d087827 */ /* 0x000fe200078e00ff */
[----:B------:R-:W-:-:S03]  /*02a0*/  LEA.HI R6, R9, R6, RZ, 0x19 ;  /* 0x0000000609067211 */ /* 0x000fc600078fc8ff */
[----:B------:R-:W-:Y:S01]  /*02b0*/  IMAD.HI.U32 R15, R15, -0x7f7f7f7f, RZ ;  /* 0x808080810f0f7827 */ /* 0x000fe200078e00ff */
[----:B------:R-:W-:Y:S02]  /*02c0*/  LEA.HI R8, R8, R7, RZ, 0x19 ;  /* 0x0000000708087211 */ /* 0x000fe400078fc8ff */
[----:B------:R-:W-:Y:S02]  /*02d0*/  VIMNMX.U32 R7, PT, PT, R6, 0xff, PT ;  /* 0x000000ff06077848 */ /* 0x000fe40003fe0000 */
[----:B------:R-:W-:Y:S02]  /*02e0*/  LEA.HI R10, R15, R10, RZ, 0x19 ;  /* 0x0000000a0f0a7211 */ /* 0x000fe400078fc8ff */
[----:B------:R-:W-:Y:S01]  /*02f0*/  VIMNMX.U32 R11, PT, PT, R8, 0xff, PT ;  /* 0x000000ff080b7848 */ /* 0x000fe20003fe0000 */
[----:B------:R1:W-:Y:S01]  /*0300*/  STG.E.U8 desc[UR4][R4.64], R7 ;  /* 0x0000000704007986 */ /* 0x0003e2000c101104 */
[----:B------:R-:W-:-:S03]  /*0310*/  VIMNMX.U32 R13, PT, PT, R10, 0xff, PT ;  /* 0x000000ff0a0d7848 */ /* 0x000fc60003fe0000 */
[----:B------:R1:W-:Y:S04]  /*0320*/  STG.E.U8 desc[UR4][R4.64+0x1], R11 ;  /* 0x0000010b04007986 */ /* 0x0003e8000c101104 */
[----:B------:R1:W-:Y:S04]  /*0330*/  STG.E.U8 desc[UR4][R4.64+0x2], R13 ;  /* 0x0000020d04007986 */ /* 0x0003e8000c101104 */
[----:B------:R-:W2:Y:S01]  /*0340*/  LDG.E R9, desc[UR4][R2.64+0x8] ;  /* 0x0000080402097981 */ /* 0x000ea2000c1e1900 */
[----:B------:R-:W-:Y:S01]  /*0350*/  VIADD R0, R0, 0x1 ;  /* 0x0000000100007836 */ /* 0x000fe20000000000 */
[----:B------:R-:W-:-:S02]  /*0360*/  PRMT R8, R7, 0x7610, R8 ;  /* 0x0000761007087816 */ /* 0x000fc40000000008 */
[----:B------:R-:W-:Y:S02]  /*0370*/  PRMT R10, R13, 0x7610, R10 ;  /* 0x000076100d0a7816 */ /* 0x000fe4000000000a */
[----:B--2---:R-:W-:Y:S02]  /*0380*/  ISETP.GE.U32.AND P0, PT, R0, R9, PT ;  /* 0x000000090000720c */ /* 0x004fe40003f06070 */
[----:B------:R-:W-:-:S11]  /*0390*/  PRMT R9, R11, 0x7610, R9 ;  /* 0x000076100b097816 */ /* 0x000fd60000000009 */
[----:B-1----:R-:W-:Y:S05]  /*03a0*/  @!P0 BRA `(.L_x_0) ;  /* 0xfffffffc00688947 */ /* 0x002fea000383ffff */
[----:B------:R-:W-:Y:S05]  /*03b0*/  EXIT ;  /* 0x000000000000794d */ /* 0x000fea0003800000 */
.L_x_1:
[----:B------:R-:W-:-:S00]  /*03c0*/  BRA `(.L_x_1) ;  /* 0xfffffffc00fc7947 */ /* 0x000fc0000383ffff */
[----:B------:R-:W-:-:S00]  /*03d0*/  NOP ;  /* 0x0000000000007918 */ /* 0x000fc00000000000 */
        /* <DEDUP_REMOVED lines=10> */
.L_x_2:


//--------------------- .nv.shared.reserved.0     --------------------------
	.section	.nv.shared.reserved.0,"aw",@nobits
	.weak		__nv_reservedSMEM_offset_0_alias
	.size		__nv_reservedSMEM_offset_0_alias, 0, 64
	.other		__nv_reservedSMEM_offset_0_alias,@"STO_CUDA_RESERVED_SHARED STV_DEFAULT"
__nv_reservedSMEM_offset_0_alias:
	.zero		0
	.zero		64


//--------------------- .nv.constant0._Z13render_kernelP8EncodingP5Colorb --------------------------
	.section	.nv.constant0._Z13render_kernelP8EncodingP5Colorb,"a",@progbits
	.sectionflags	@""
	.align	4
.nv.constant0._Z13render_kernelP8EncodingP5Colorb:
	.zero		913


//--------------------- SYMBOLS --------------------------

	.type		.nv.reservedSmem.offset0,@object
	.size		.nv.reservedSmem.offset0,0x4
